	.headerflags	@"EF_CUDA_TEXMODE_UNIFIED EF_CUDA_64BIT_ADDRESS EF_CUDA_ACCELERATORS EF_CUDA_SM90 EF_CUDA_VIRTUAL_SM(EF_CUDA_SM90)"
	.elftype	@"ET_EXEC"


//--------------------- .nv.info                  --------------------------
	.section	.nv.info,"",@"SHT_CUDA_INFO"
	.align	4


	//----- nvinfo : EIATTR_REGCOUNT
	.align		4
        /*0000*/ 	.byte	0x04, 0x2f
        /*0002*/ 	.short	(.L_1 - .L_0)
	.align		4
.L_0:
        /*0004*/ 	.word	index@(triton_poi_fused_leaky_relu_leaky_relu_backward_9)
        /*0008*/ 	.word	0x0000000a


	//----- nvinfo : EIATTR_MIN_STACK_SIZE
	.align		4
.L_1:
        /*000c*/ 	.byte	0x04, 0x12
        /*000e*/ 	.short	(.L_3 - .L_2)
	.align		4
.L_2:
        /*0010*/ 	.word	index@(triton_poi_fused_leaky_relu_leaky_relu_backward_9)
        /*0014*/ 	.word	0x00000000


	//----- nvinfo : EIATTR_FRAME_SIZE
	.align		4
.L_3:
        /*0018*/ 	.byte	0x04, 0x11
        /*001a*/ 	.short	(.L_5 - .L_4)
	.align		4
.L_4:
        /*001c*/ 	.word	index@(triton_poi_fused_leaky_relu_leaky_relu_backward_9)
        /*0020*/ 	.word	0x00000000


	//----- nvinfo : EIATTR_MIN_STACK_SIZE
	.align		4
.L_5:
        /*0024*/ 	.byte	0x04, 0x12
        /*0026*/ 	.short	(.L_7 - .L_6)
	.align		4
.L_6:
        /*0028*/ 	.word	index@(triton_poi_fused_leaky_relu_leaky_relu_backward_9)
        /*002c*/ 	.word	0x00000000
.L_7:


//--------------------- .nv.info.triton_poi_fused_leaky_relu_leaky_relu_backward_9 --------------------------
	.section	.nv.info.triton_poi_fused_leaky_relu_leaky_relu_backward_9,"",@"SHT_CUDA_INFO"
	.sectionflags	@""
	.align	4


	//----- nvinfo : EIATTR_CUDA_API_VERSION
	.align		4
        /*0000*/ 	.byte	0x04, 0x37
        /*0002*/ 	.short	(.L_9 - .L_8)
.L_8:
        /*0004*/ 	.word	0x0000007c


	//----- nvinfo : EIATTR_KPARAM_INFO
	.align		4
.L_9:
        /*0008*/ 	.byte	0x04, 0x17
        /*000a*/ 	.short	(.L_11 - .L_10)
.L_10:
        /*000c*/ 	.word	0x00000000
        /*0010*/ 	.short	0x0002
        /*0012*/ 	.short	0x0010
        /*0014*/ 	.byte	0x00, 0xf0, 0x11, 0x00


	//----- nvinfo : EIATTR_KPARAM_INFO
	.align		4
.L_11:
        /*0018*/ 	.byte	0x04, 0x17
        /*001a*/ 	.short	(.L_13 - .L_12)
.L_12:
        /*001c*/ 	.word	0x00000000
        /*0020*/ 	.short	0x0001
        /*0022*/ 	.short	0x0008
        /*0024*/ 	.byte	0x00, 0xf4, 0x21, 0x00


	//----- nvinfo : EIATTR_KPARAM_INFO
	.align		4
.L_13:
        /*0028*/ 	.byte	0x04, 0x17
        /*002a*/ 	.short	(.L_15 - .L_14)
.L_14:
        /*002c*/ 	.word	0x00000000
        /*0030*/ 	.short	0x0000
        /*0032*/ 	.short	0x0000
        /*0034*/ 	.byte	0x00, 0xf4, 0x21, 0x00


	//----- nvinfo : EIATTR_SPARSE_MMA_MASK
	.align		4
.L_15:
        /*0038*/ 	.byte	0x03, 0x50
        /*003a*/ 	.short	0x0000


	//----- nvinfo : EIATTR_MAXREG_COUNT
	.align		4
        /*003c*/ 	.byte	0x03, 0x1b
        /*003e*/ 	.short	0x00ff


	//----- nvinfo : EIATTR_EXIT_INSTR_OFFSETS
	.align		4
        /*0040*/ 	.byte	0x04, 0x1c
        /*0042*/ 	.short	(.L_17 - .L_16)


	//   ....[0]....
.L_16:
        /*0044*/ 	.word	0x00000110


	//----- nvinfo : EIATTR_REQNTID
	.align		4
.L_17:
        /*0048*/ 	.byte	0x04, 0x10
        /*004a*/ 	.short	(.L_19 - .L_18)
.L_18:
        /*004c*/ 	.word	0x00000080
        /*0050*/ 	.word	0x00000001
        /*0054*/ 	.word	0x00000001


	//----- nvinfo : EIATTR_CBANK_PARAM_SIZE
	.align		4
.L_19:
        /*0058*/ 	.byte	0x03, 0x19
        /*005a*/ 	.short	0x0014


	//----- nvinfo : EIATTR_PARAM_CBANK
	.align		4
        /*005c*/ 	.byte	0x04, 0x0a
        /*005e*/ 	.short	(.L_21 - .L_20)
	.align		4
.L_20:
        /*0060*/ 	.word	index@(.nv.constant0.triton_poi_fused_leaky_relu_leaky_relu_backward_9)
        /*0064*/ 	.short	0x0210
        /*0066*/ 	.short	0x0014


	//----- nvinfo : EIATTR_SW_WAR
	.align		4
.L_21:
        /*0068*/ 	.byte	0x04, 0x36
        /*006a*/ 	.short	(.L_23 - .L_22)
.L_22:
        /*006c*/ 	.word	0x00000008
.L_23:


//--------------------- .nv.callgraph             --------------------------
	.section	.nv.callgraph,"",@"SHT_CUDA_CALLGRAPH"
	.align	4
	.sectionentsize	8
	.align		4
        /*0000*/ 	.word	0x00000000
	.align		4
        /*0004*/ 	.word	0xffffffff
	.align		4
        /*0008*/ 	.word	0x00000000
	.align		4
        /*000c*/ 	.word	0xfffffffe
	.align		4
        /*0010*/ 	.word	0x00000000
	.align		4
        /*0014*/ 	.word	0xfffffffd
	.align		4
        /*0018*/ 	.word	0x00000000
	.align		4
        /*001c*/ 	.word	0xfffffffc


//--------------------- .text.triton_poi_fused_leaky_relu_leaky_relu_backward_9 --------------------------
	.section	.text.triton_poi_fused_leaky_relu_leaky_relu_backward_9,"ax",@progbits
	.align	128
        .global         triton_poi_fused_leaky_relu_leaky_relu_backward_9
        .type           triton_poi_fused_leaky_relu_leaky_relu_backward_9,@function
        .size           triton_poi_fused_leaky_relu_leaky_relu_backward_9,(.L_x_1 - triton_poi_fused_leaky_relu_leaky_relu_backward_9)
        .other          triton_poi_fused_leaky_relu_leaky_relu_backward_9,@"STO_CUDA_ENTRY STV_DEFAULT"
triton_poi_fused_leaky_relu_leaky_relu_backward_9:
.text.triton_poi_fused_leaky_relu_leaky_relu_backward_9:
[----:B------:R-:W-:Y:S01]  /*0000*/  LDC R1, c[0x0][0x28] ;  /* 0x00000a00ff017b82 */ /* 0x000fe20000000800 */
[----:B------:R-:W1:Y:S07]  /*0010*/  S2R R0, SR_TID.X ;  /* 0x0000000000007919 */ /* 0x000e6e0000002100 */
[----:B------:R-:W2:Y:S01]  /*0020*/  LDC.64 R2, c[0x0][0x210] ;  /* 0x00008400ff027b82 */ /* 0x000ea20000000a00 */
[----:B------:R-:W-:Y:S01]  /*0030*/  ULDC.64 UR4, c[0x0][0x208] ;  /* 0x0000820000047ab9 */ /* 0x000fe20000000a00 */
[----:B------:R-:W-:Y:S01]  /*0040*/  ULDC.64 UR6, c[0x0][0x218] ;  /* 0x0000860000067ab9 */ /* 0x000fe20000000a00 */
[----:B------:R-:W3:Y:S01]  /*0050*/  S2R R5, SR_CTAID.X ;  /* 0x0000000000057919 */ /* 0x000ee20000002500 */
[----:B-1----:R-:W-:-:S05]  /*0060*/  LOP3.LUT R0, R0, 0x7f, RZ, 0xc0, !PT ;  /* 0x0000007f00007812 */ /* 0x002fca00078ec0ff */
[----:B---3--:R-:W-:-:S04]  /*0070*/  IMAD R5, R5, 0x80, R0 ;  /* 0x0000008005057824 */ /* 0x008fc800078e0200 */
[----:B--2---:R-:W-:-:S05]  /*0080*/  IMAD.WIDE R2, R5, 0x4, R2 ;  /* 0x0000000405027825 */ /* 0x004fca00078e0202 */
[----:B------:R-:W2:Y:S01]  /*0090*/  LDG.E R0, desc[UR4][R2.64] ;  /* 0x0000000402007981 */ /* 0x000ea2000c1e1900 */
[----:B------:R-:W-:-:S04]  /*00a0*/  IADD3 R4, P1, R5, UR6, RZ ;  /* 0x0000000605047c10 */ /* 0x000fc8000ff3e0ff */
[----:B------:R-:W-:Y:S02]  /*00b0*/  LEA.HI.X.SX32 R5, R5, UR7, 0x1, P1 ;  /* 0x0000000705057c11 */ /* 0x000fe400088f0eff */
[----:B--2---:R-:W-:-:S13]  /*00c0*/  FSETP.GT.AND P0, PT, R0, RZ, PT ;  /* 0x000000ff0000720b */ /* 0x004fda0003f04000 */
[----:B------:R-:W-:-:S05]  /*00d0*/  @!P0 FMUL R0, R0, 0.10000000149011611938 ;  /* 0x3dcccccd00008820 */ /* 0x000fca0000400000 */
[----:B------:R-:W-:-:S04]  /*00e0*/  FSETP.GT.AND P0, PT, R0, RZ, PT ;  /* 0x000000ff0000720b */ /* 0x000fc80003f04000 */
[----:B------:R-:W-:-:S05]  /*00f0*/  SEL R7, RZ, 0x1, !P0 ;  /* 0x00000001ff077807 */ /* 0x000fca0004000000 */
[----:B------:R-:W-:Y:S01]  /*0100*/  STG.E.U8 desc[UR4][R4.64], R7 ;  /* 0x0000000704007986 */ /* 0x000fe2000c101104 */
[----:B------:R-:W-:Y:S05]  /*0110*/  EXIT ;  /* 0x000000000000794d */ /* 0x000fea0003800000 */
.L_x_0:
[----:B------:R-:W-:-:S00]  /*0120*/  BRA `(.L_x_0) ;  /* 0xfffffffc00fc7947 */ /* 0x000fc0000383ffff */
[----:B------:R-:W-:-:S00]  /*0130*/  NOP ;  /* 0x0000000000007918 */ /* 0x000fc00000000000 */
        /* <DEDUP_REMOVED lines=12> */
.L_x_1:


//--------------------- .nv.constant0.triton_poi_fused_leaky_relu_leaky_relu_backward_9 --------------------------
	.section	.nv.constant0.triton_poi_fused_leaky_relu_leaky_relu_backward_9,"a",@progbits
	.sectionflags	@""
	.align	4
.nv.constant0.triton_poi_fused_leaky_relu_leaky_relu_backward_9:
	.zero		548
